//
// Generated by NVIDIA NVVM Compiler
//
// Compiler Build ID: CL-36424714
// Cuda compilation tools, release 13.0, V13.0.88
// Based on NVVM 20.0.0
//

.version 9.0
.target sm_100
.address_size 64

	// .globl	_Z13gpuLineDetectiiiPiPhS0_

.visible .entry _Z13gpuLineDetectiiiPiPhS0_(
	.param .u32 _Z13gpuLineDetectiiiPiPhS0__param_0,
	.param .u32 _Z13gpuLineDetectiiiPiPhS0__param_1,
	.param .u32 _Z13gpuLineDetectiiiPiPhS0__param_2,
	.param .u64 .ptr .align 1 _Z13gpuLineDetectiiiPiPhS0__param_3,
	.param .u64 .ptr .align 1 _Z13gpuLineDetectiiiPiPhS0__param_4,
	.param .u64 .ptr .align 1 _Z13gpuLineDetectiiiPiPhS0__param_5
)
{
	.reg .pred 	%p<4>;
	.reg .b32 	%r<45>;
	.reg .b64 	%rd<29>;

	ld.param.u32 	%r6, [_Z13gpuLineDetectiiiPiPhS0__param_0];
	ld.param.u32 	%r5, [_Z13gpuLineDetectiiiPiPhS0__param_1];
	ld.param.u64 	%rd1, [_Z13gpuLineDetectiiiPiPhS0__param_3];
	ld.param.u64 	%rd2, [_Z13gpuLineDetectiiiPiPhS0__param_4];
	ld.param.u64 	%rd3, [_Z13gpuLineDetectiiiPiPhS0__param_5];
	mov.u32 	%r7, %ctaid.y;
	mov.u32 	%r8, %ntid.y;
	mov.u32 	%r9, %tid.y;
	mad.lo.s32 	%r1, %r7, %r8, %r9;
	mov.u32 	%r10, %ctaid.x;
	mov.u32 	%r11, %ntid.x;
	mul.lo.s32 	%r2, %r10, %r11;
	mov.u32 	%r3, %tid.x;
	add.s32 	%r12, %r3, %r2;
	add.s32 	%r4, %r12, 1;
	setp.ge.s32 	%p1, %r1, %r6;
	setp.gt.s32 	%p2, %r4, %r5;
	or.pred  	%p3, %p1, %p2;
	@%p3 bra 	$L__BB0_2;
	add.s32 	%r13, %r1, 1;
	cvta.to.global.u64 	%rd4, %rd3;
	cvta.to.global.u64 	%rd5, %rd2;
	cvta.to.global.u64 	%rd6, %rd1;
	cvt.s64.s32 	%rd7, %r5;
	cvt.u64.u32 	%rd8, %r1;
	mul.lo.s64 	%rd9, %rd8, %rd7;
	cvt.s64.s32 	%rd10, %r12;
	add.s64 	%rd11, %rd9, %rd10;
	add.s64 	%rd12, %rd5, %rd11;
	ld.global.u8 	%r15, [%rd12];
	ld.global.u32 	%r16, [%rd6];
	mul.lo.s32 	%r17, %r16, %r15;
	cvt.u64.u32 	%rd13, %r13;
	mul.lo.s64 	%rd14, %rd13, %rd7;
	add.s64 	%rd15, %rd14, %rd10;
	add.s64 	%rd16, %rd5, %rd15;
	ld.global.u8 	%r18, [%rd16];
	ld.global.u32 	%r19, [%rd6+4];
	mad.lo.s32 	%r20, %r19, %r18, %r17;
	add.s32 	%r21, %r1, 2;
	cvt.u64.u32 	%rd17, %r21;
	mul.lo.s64 	%rd18, %rd17, %rd7;
	add.s64 	%rd19, %rd18, %rd10;
	add.s64 	%rd20, %rd5, %rd19;
	ld.global.u8 	%r22, [%rd20];
	ld.global.u32 	%r23, [%rd6+8];
	mad.lo.s32 	%r24, %r23, %r22, %r20;
	cvt.s64.s32 	%rd21, %r4;
	add.s64 	%rd22, %rd9, %rd21;
	add.s64 	%rd23, %rd5, %rd22;
	ld.global.u8 	%r25, [%rd23];
	ld.global.u32 	%r26, [%rd6+12];
	mad.lo.s32 	%r27, %r26, %r25, %r24;
	add.s64 	%rd24, %rd14, %rd21;
	add.s64 	%rd25, %rd5, %rd24;
	ld.global.u8 	%r28, [%rd25];
	ld.global.u32 	%r29, [%rd6+16];
	mad.lo.s32 	%r30, %r29, %r28, %r27;
	add.s64 	%rd26, %rd18, %rd21;
	add.s64 	%rd27, %rd5, %rd26;
	ld.global.u8 	%r31, [%rd27];
	ld.global.u32 	%r32, [%rd6+20];
	mad.lo.s32 	%r33, %r32, %r31, %r30;
	ld.global.u8 	%r34, [%rd23+1];
	ld.global.u32 	%r35, [%rd6+24];
	mad.lo.s32 	%r36, %r35, %r34, %r33;
	ld.global.u8 	%r37, [%rd25+1];
	ld.global.u32 	%r38, [%rd6+28];
	mad.lo.s32 	%r39, %r38, %r37, %r36;
	ld.global.u8 	%r40, [%rd27+1];
	ld.global.u32 	%r41, [%rd6+32];
	mad.lo.s32 	%r42, %r41, %r40, %r39;
	min.s32 	%r43, %r42, 255;
	max.s32 	%r44, %r43, 0;
	add.s64 	%rd28, %rd4, %rd24;
	st.global.u8 	[%rd28], %r44;
$L__BB0_2:
	ret;

}


// ===== COMPILED SASS (sm_100) =====

	.target	sm_100

	.elftype	@"ET_EXEC"


//--------------------- .note.nv.tkinfo           --------------------------
	.section	.note.nv.tkinfo,"",@"SHT_NOTE"
	.sectionflags	@"SHF_NOTE_NV_TKINFO"
	.tkinfo
        /*0018*/ 	.word	0x00000002
        /*0030*/ 	.string	""
        /*0030*/ 	.string	"ptxas"
        /*0030*/ 	.string	"Cuda compilation tools, release 13.0, V13.0.88"
        /*0030*/ 	.string	"Build cuda_13.0.r13.0/compiler.36424714_0"
        /*0030*/ 	.string	"-arch sm_100 -m 64 "



//--------------------- .note.nv.cuinfo           --------------------------
	.section	.note.nv.cuinfo,"",@"SHT_NOTE"
	.sectionflags	@"SHF_NOTE_NV_CUINFO"
        /*0018*/ 	.short	0x0002
        /*001a*/ 	.short	0x0064
        /*001c*/ 	.short	0x0082
	.zero		2


//--------------------- .nv.info                  --------------------------
	.section	.nv.info,"",@"SHT_CUDA_INFO"
	.align	4


	//----- nvinfo : EIATTR_REGCOUNT
	.align		4
        /*0000*/ 	.byte	0x04, 0x2f
        /*0002*/ 	.short	(.L_1 - .L_0)
	.align		4
.L_0:
        /*0004*/ 	.word	index@(_Z13gpuLineDetectiiiPiPhS0_)
        /*0008*/ 	.word	0x00000020


	//----- nvinfo : EIATTR_FRAME_SIZE
	.align		4
.L_1:
        /*000c*/ 	.byte	0x04, 0x11
        /*000e*/ 	.short	(.L_3 - .L_2)
	.align		4
.L_2:
        /*0010*/ 	.word	index@(_Z13gpuLineDetectiiiPiPhS0_)
        /*0014*/ 	.word	0x00000000


	//----- nvinfo : EIATTR_MIN_STACK_SIZE
	.align		4
.L_3:
        /*0018*/ 	.byte	0x04, 0x12
        /*001a*/ 	.short	(.L_5 - .L_4)
	.align		4
.L_4:
        /*001c*/ 	.word	index@(_Z13gpuLineDetectiiiPiPhS0_)
        /*0020*/ 	.word	0x00000000
.L_5:


//--------------------- .nv.compat                --------------------------
	.section	.nv.compat,"",@"SHT_CUDA_COMPAT_INFO"
	.align	4
        /*0000*/ 	.byte	0x02, 0x09, 0x00, 0x00, 0x02, 0x02, 0x01, 0x00, 0x02, 0x05, 0x05, 0x00, 0x03, 0x07, 0x01, 0x01
        /*0010*/ 	.byte	0x02, 0x03, 0x00, 0x00, 0x02, 0x06, 0x01, 0x00, 0x04, 0x0b, 0x08, 0x00, 0x09, 0x00, 0x00, 0x00
        /*0020*/ 	.byte	0x00, 0x00, 0x00, 0x00


//--------------------- .nv.info._Z13gpuLineDetectiiiPiPhS0_ --------------------------
	.section	.nv.info._Z13gpuLineDetectiiiPiPhS0_,"",@"SHT_CUDA_INFO"
	.sectionflags	@""
	.align	4


	//----- nvinfo : EIATTR_CUDA_API_VERSION
	.align		4
        /*0000*/ 	.byte	0x04, 0x37
        /*0002*/ 	.short	(.L_7 - .L_6)
.L_6:
        /*0004*/ 	.word	0x00000082


	//----- nvinfo : EIATTR_KPARAM_INFO
	.align		4
.L_7:
        /*0008*/ 	.byte	0x04, 0x17
        /*000a*/ 	.short	(.L_9 - .L_8)
.L_8:
        /*000c*/ 	.word	0x00000000
        /*0010*/ 	.short	0x0005
        /*0012*/ 	.short	0x0020
        /*0014*/ 	.byte	0x00, 0xf5, 0x21, 0x00


	//----- nvinfo : EIATTR_KPARAM_INFO
	.align		4
.L_9:
        /*0018*/ 	.byte	0x04, 0x17
        /*001a*/ 	.short	(.L_11 - .L_10)
.L_10:
        /*001c*/ 	.word	0x00000000
        /*0020*/ 	.short	0x0004
        /*0022*/ 	.short	0x0018
        /*0024*/ 	.byte	0x00, 0xf5, 0x21, 0x00


	//----- nvinfo : EIATTR_KPARAM_INFO
	.align		4
.L_11:
        /*0028*/ 	.byte	0x04, 0x17
        /*002a*/ 	.short	(.L_13 - .L_12)
.L_12:
        /*002c*/ 	.word	0x00000000
        /*0030*/ 	.short	0x0003
        /*0032*/ 	.short	0x0010
        /*0034*/ 	.byte	0x00, 0xf5, 0x21, 0x00


	//----- nvinfo : EIATTR_KPARAM_INFO
	.align		4
.L_13:
        /*0038*/ 	.byte	0x04, 0x17
        /*003a*/ 	.short	(.L_15 - .L_14)
.L_14:
        /*003c*/ 	.word	0x00000000
        /*0040*/ 	.short	0x0002
        /*0042*/ 	.short	0x0008
        /*0044*/ 	.byte	0x00, 0xf0, 0x11, 0x00


	//----- nvinfo : EIATTR_KPARAM_INFO
	.align		4
.L_15:
        /*0048*/ 	.byte	0x04, 0x17
        /*004a*/ 	.short	(.L_17 - .L_16)
.L_16:
        /*004c*/ 	.word	0x00000000
        /*0050*/ 	.short	0x0001
        /*0052*/ 	.short	0x0004
        /*0054*/ 	.byte	0x00, 0xf0, 0x11, 0x00


	//----- nvinfo : EIATTR_KPARAM_INFO
	.align		4
.L_17:
        /*0058*/ 	.byte	0x04, 0x17
        /*005a*/ 	.short	(.L_19 - .L_18)
.L_18:
        /*005c*/ 	.word	0x00000000
        /*0060*/ 	.short	0x0000
        /*0062*/ 	.short	0x0000
        /*0064*/ 	.byte	0x00, 0xf0, 0x11, 0x00


	//----- nvinfo : EIATTR_SPARSE_MMA_MASK
	.align		4
.L_19:
        /*0068*/ 	.byte	0x03, 0x50
        /*006a*/ 	.short	0x0000


	//----- nvinfo : EIATTR_MAXREG_COUNT
	.align		4
        /*006c*/ 	.byte	0x03, 0x1b
        /*006e*/ 	.short	0x00ff


	//----- nvinfo : EIATTR_MERCURY_ISA_VERSION
	.align		4
        /*0070*/ 	.byte	0x03, 0x5f
        /*0072*/ 	.short	0x0101


	//----- nvinfo : EIATTR_VRC_CTA_INIT_COUNT
	.align		4
        /*0074*/ 	.byte	0x02, 0x4a
	.zero		1
	.zero		1


	//----- nvinfo : EIATTR_EXIT_INSTR_OFFSETS
	.align		4
        /*0078*/ 	.byte	0x04, 0x1c
        /*007a*/ 	.short	(.L_21 - .L_20)


	//   ....[0]....
.L_20:
        /*007c*/ 	.word	0x000000d0


	//   ....[1]....
        /*0080*/ 	.word	0x000004c0


	//----- nvinfo : EIATTR_CBANK_PARAM_SIZE
	.align		4
.L_21:
        /*0084*/ 	.byte	0x03, 0x19
        /*0086*/ 	.short	0x0028


	//----- nvinfo : EIATTR_PARAM_CBANK
	.align		4
        /*0088*/ 	.byte	0x04, 0x0a
        /*008a*/ 	.short	(.L_23 - .L_22)
	.align		4
.L_22:
        /*008c*/ 	.word	index@(.nv.constant0._Z13gpuLineDetectiiiPiPhS0_)
        /*0090*/ 	.short	0x0380
        /*0092*/ 	.short	0x0028


	//----- nvinfo : EIATTR_SW_WAR
	.align		4
.L_23:
        /*0094*/ 	.byte	0x04, 0x36
        /*0096*/ 	.short	(.L_25 - .L_24)
.L_24:
        /*0098*/ 	.word	0x00000008
.L_25:


//--------------------- .nv.callgraph             --------------------------
	.section	.nv.callgraph,"",@"SHT_CUDA_CALLGRAPH"
	.align	4
	.sectionentsize	8
	.align		4
        /*0000*/ 	.word	0x00000000
	.align		4
        /*0004*/ 	.word	0xffffffff
	.align		4
        /*0008*/ 	.word	0x00000000
	.align		4
        /*000c*/ 	.word	0xfffffffe
	.align		4
        /*0010*/ 	.word	0x00000000
	.align		4
        /*0014*/ 	.word	0xfffffffd
	.align		4
        /*0018*/ 	.word	0x00000000
	.align		4
        /*001c*/ 	.word	0xfffffffc


//--------------------- .text._Z13gpuLineDetectiiiPiPhS0_ --------------------------
	.section	.text._Z13gpuLineDetectiiiPiPhS0_,"ax",@progbits
	.align	128
        .global         _Z13gpuLineDetectiiiPiPhS0_
        .type           _Z13gpuLineDetectiiiPiPhS0_,@function
        .size           _Z13gpuLineDetectiiiPiPhS0_,(.L_x_1 - _Z13gpuLineDetectiiiPiPhS0_)
        .other          _Z13gpuLineDetectiiiPiPhS0_,@"STO_CUDA_ENTRY STV_DEFAULT"
_Z13gpuLineDetectiiiPiPhS0_:
.text._Z13gpuLineDetectiiiPiPhS0_:
[----:B------:R-:W-:Y:S01]  /*0000*/  LDC R1, c[0x0][0x37c] ;  /* 0x0000df00ff017b82 */ /* 0x000fe20000000800 */
[----:B------:R-:W0:Y:S07]  /*0010*/  S2R R17, SR_TID.X ;  /* 0x0000000000117919 */ /* 0x000e2e0000002100 */
[----:B------:R-:W1:Y:S01]  /*0020*/  LDC R9, c[0x0][0x364] ;  /* 0x0000d900ff097b82 */ /* 0x000e620000000800 */
[----:B------:R-:W2:Y:S01]  /*0030*/  LDCU.64 UR6, c[0x0][0x380] ;  /* 0x00007000ff0677ac */ /* 0x000ea20008000a00 */
[----:B------:R-:W1:Y:S06]  /*0040*/  S2R R0, SR_TID.Y ;  /* 0x0000000000007919 */ /* 0x000e6c0000002200 */
[----:B------:R-:W0:Y:S08]  /*0050*/  S2UR UR5, SR_CTAID.X ;  /* 0x00000000000579c3 */ /* 0x000e300000002500 */
[----:B------:R-:W0:Y:S08]  /*0060*/  LDC R16, c[0x0][0x360] ;  /* 0x0000d800ff107b82 */ /* 0x000e300000000800 */
[----:B------:R-:W1:Y:S01]  /*0070*/  S2UR UR4, SR_CTAID.Y ;  /* 0x00000000000479c3 */ /* 0x000e620000002600 */
[----:B0-----:R-:W-:-:S05]  /*0080*/  IMAD R16, R16, UR5, R17 ;  /* 0x0000000510107c24 */ /* 0x001fca000f8e0211 */
[----:B------:R-:W-:Y:S01]  /*0090*/  IADD3 R10, PT, PT, R16, 0x1, RZ ;  /* 0x00000001100a7810 */ /* 0x000fe20007ffe0ff */
[----:B-1----:R-:W-:-:S03]  /*00a0*/  IMAD R9, R9, UR4, R0 ;  /* 0x0000000409097c24 */ /* 0x002fc6000f8e0200 */
[----:B--2---:R-:W-:-:S04]  /*00b0*/  ISETP.GT.AND P0, PT, R10, UR7, PT ;  /* 0x000000070a007c0c */ /* 0x004fc8000bf04270 */
[----:B------:R-:W-:-:S13]  /*00c0*/  ISETP.GE.OR P0, PT, R9, UR6, P0 ;  /* 0x0000000609007c0c */ /* 0x000fda0008706670 */
[----:B------:R-:W-:Y:S05]  /*00d0*/  @P0 EXIT ;  /* 0x000000000000094d */ /* 0x000fea0003800000 */
[----:B------:R-:W0:Y:S01]  /*00e0*/  LDCU.64 UR8, c[0x0][0x398] ;  /* 0x00007300ff0877ac */ /* 0x000e220008000a00 */
[----:B------:R-:W1:Y:S01]  /*00f0*/  LDC.64 R6, c[0x0][0x390] ;  /* 0x0000e400ff067b82 */ /* 0x000e620000000a00 */
[----:B------:R-:W-:Y:S01]  /*0100*/  SHF.R.S32.HI R17, RZ, 0x1f, R16 ;  /* 0x0000001fff117819 */ /* 0x000fe20000011410 */
[----:B------:R-:W-:Y:S01]  /*0110*/  USHF.R.S32.HI UR6, URZ, 0x1f, UR7 ;  /* 0x0000001fff067899 */ /* 0x000fe20008011407 */
[----:B------:R-:W-:Y:S01]  /*0120*/  SHF.R.S32.HI R11, RZ, 0x1f, R10 ;  /* 0x0000001fff0b7819 */ /* 0x000fe2000001140a */
[----:B------:R-:W2:Y:S01]  /*0130*/  LDCU.64 UR4, c[0x0][0x358] ;  /* 0x00006b00ff0477ac */ /* 0x000ea20008000a00 */
[C---:B------:R-:W-:Y:S01]  /*0140*/  IMAD.WIDE.U32 R2, R9.reuse, UR7, R16 ;  /* 0x0000000709027c25 */ /* 0x040fe2000f8e0010 */
[C---:B------:R-:W-:Y:S02]  /*0150*/  IADD3 R5, PT, PT, R9.reuse, 0x1, RZ ;  /* 0x0000000109057810 */ /* 0x040fe40007ffe0ff */
[C---:B------:R-:W-:Y:S01]  /*0160*/  IADD3 R19, PT, PT, R9.reuse, 0x2, RZ ;  /* 0x0000000209137810 */ /* 0x040fe20007ffe0ff */
[----:B------:R-:W-:-:S02]  /*0170*/  IMAD R0, R9, UR6, RZ ;  /* 0x0000000609007c24 */ /* 0x000fc4000f8e02ff */
[----:B------:R-:W-:-:S04]  /*0180*/  IMAD.WIDE.U32 R8, R9, UR7, R10 ;  /* 0x0000000709087c25 */ /* 0x000fc8000f8e000a */
[--C-:B------:R-:W-:Y:S01]  /*0190*/  IMAD.WIDE.U32 R14, R5, UR7, R16.reuse ;  /* 0x00000007050e7c25 */ /* 0x100fe2000f8e0010 */
[----:B0-----:R-:W-:Y:S02]  /*01a0*/  IADD3 R22, P0, PT, R2, UR8, RZ ;  /* 0x0000000802167c10 */ /* 0x001fe4000ff1e0ff */
[----:B------:R-:W-:Y:S01]  /*01b0*/  IADD3 R8, P2, PT, R8, UR8, RZ ;  /* 0x0000000808087c10 */ /* 0x000fe2000ff5e0ff */
[----:B------:R-:W-:Y:S01]  /*01c0*/  IMAD.WIDE.U32 R16, R19, UR7, R16 ;  /* 0x0000000713107c25 */ /* 0x000fe2000f8e0010 */
[----:B------:R-:W-:Y:S02]  /*01d0*/  IADD3.X R23, PT, PT, R3, UR9, R0, P0, !PT ;  /* 0x0000000903177c10 */ /* 0x000fe400087fe400 */
[----:B------:R-:W-:Y:S01]  /*01e0*/  IADD3 R24, P0, PT, R14, UR8, RZ ;  /* 0x000000080e187c10 */ /* 0x000fe2000ff1e0ff */
[----:B------:R-:W-:Y:S01]  /*01f0*/  IMAD R3, R5, UR6, RZ ;  /* 0x0000000605037c24 */ /* 0x000fe2000f8e02ff */
[----:B------:R-:W-:Y:S01]  /*0200*/  IADD3 R26, P1, PT, R16, UR8, RZ ;  /* 0x00000008101a7c10 */ /* 0x000fe2000ff3e0ff */
[----:B------:R-:W-:Y:S01]  /*0210*/  IMAD R13, R19, UR6, RZ ;  /* 0x00000006130d7c24 */ /* 0x000fe2000f8e02ff */
[----:B------:R-:W-:Y:S01]  /*0220*/  IADD3.X R9, PT, PT, R0, UR9, R9, P2, !PT ;  /* 0x0000000900097c10 */ /* 0x000fe200097fe409 */
[----:B------:R-:W-:Y:S01]  /*0230*/  IMAD.WIDE.U32 R4, R5, UR7, R10 ;  /* 0x0000000705047c25 */ /* 0x000fe2000f8e000a */
[----:B------:R-:W-:Y:S01]  /*0240*/  IADD3.X R25, PT, PT, R15, UR9, R3, P0, !PT ;  /* 0x000000090f197c10 */ /* 0x000fe200087fe403 */
[----:B--2---:R-:W2:Y:S01]  /*0250*/  LDG.E.U8 R0, desc[UR4][R22.64] ;  /* 0x0000000416007981 */ /* 0x004ea2000c1e1100 */
[----:B------:R-:W-:Y:S01]  /*0260*/  IADD3.X R27, PT, PT, R17, UR9, R13, P1, !PT ;  /* 0x00000009111b7c10 */ /* 0x000fe20008ffe40d */
[----:B------:R-:W-:-:S02]  /*0270*/  IMAD.WIDE.U32 R10, R19, UR7, R10 ;  /* 0x00000007130a7c25 */ /* 0x000fc4000f8e000a */
[----:B-1----:R-:W2:Y:S01]  /*0280*/  LDG.E R15, desc[UR4][R6.64] ;  /* 0x00000004060f7981 */ /* 0x002ea2000c1e1900 */
[----:B------:R-:W-:-:S03]  /*0290*/  IADD3 R5, PT, PT, R3, R5, RZ ;  /* 0x0000000503057210 */ /* 0x000fc60007ffe0ff */
[----:B------:R-:W3:Y:S01]  /*02a0*/  LDG.E.U8 R12, desc[UR4][R24.64] ;  /* 0x00000004180c7981 */ /* 0x000ee2000c1e1100 */
[----:B------:R-:W-:-:S03]  /*02b0*/  IADD3 R2, P0, PT, R4, UR8, RZ ;  /* 0x0000000804027c10 */ /* 0x000fc6000ff1e0ff */
[----:B------:R-:W3:Y:S01]  /*02c0*/  LDG.E R17, desc[UR4][R6.64+0x4] ;  /* 0x0000040406117981 */ /* 0x000ee2000c1e1900 */
[----:B------:R-:W-:-:S03]  /*02d0*/  IADD3 R10, P1, PT, R10, UR8, RZ ;  /* 0x000000080a0a7c10 */ /* 0x000fc6000ff3e0ff */
[----:B------:R-:W4:Y:S01]  /*02e0*/  LDG.E.U8 R14, desc[UR4][R26.64] ;  /* 0x000000041a0e7981 */ /* 0x000f22000c1e1100 */
[----:B------:R-:W-:-:S03]  /*02f0*/  IADD3.X R3, PT, PT, R5, UR9, RZ, P0, !PT ;  /* 0x0000000905037c10 */ /* 0x000fc600087fe4ff */
[----:B------:R-:W4:Y:S01]  /*0300*/  LDG.E R21, desc[UR4][R6.64+0x8] ;  /* 0x0000080406157981 */ /* 0x000f22000c1e1900 */
[----:B------:R-:W-:Y:S01]  /*0310*/  IADD3.X R11, PT, PT, R13, UR9, R11, P1, !PT ;  /* 0x000000090d0b7c10 */ /* 0x000fe20008ffe40b */
[----:B------:R-:W0:Y:S02]  /*0320*/  LDCU.64 UR8, c[0x0][0x3a0] ;  /* 0x00007400ff0877ac */ /* 0x000e240008000a00 */
[----:B------:R-:W5:Y:S04]  /*0330*/  LDG.E R19, desc[UR4][R6.64+0xc] ;  /* 0x00000c0406137981 */ /* 0x000f68000c1e1900 */
[----:B------:R-:W5:Y:S04]  /*0340*/  LDG.E.U8 R16, desc[UR4][R8.64] ;  /* 0x0000000408107981 */ /* 0x000f68000c1e1100 */
[----:B------:R-:W5:Y:S04]  /*0350*/  LDG.E R23, desc[UR4][R6.64+0x10] ;  /* 0x0000100406177981 */ /* 0x000f68000c1e1900 */
[----:B------:R-:W5:Y:S04]  /*0360*/  LDG.E.U8 R20, desc[UR4][R2.64] ;  /* 0x0000000402147981 */ /* 0x000f68000c1e1100 */
[----:B------:R-:W5:Y:S04]  /*0370*/  LDG.E R18, desc[UR4][R6.64+0x14] ;  /* 0x0000140406127981 */ /* 0x000f68000c1e1900 */
[----:B------:R-:W5:Y:S04]  /*0380*/  LDG.E.U8 R13, desc[UR4][R10.64] ;  /* 0x000000040a0d7981 */ /* 0x000f68000c1e1100 */
[----:B------:R-:W5:Y:S04]  /*0390*/  LDG.E.U8 R22, desc[UR4][R8.64+0x1] ;  /* 0x0000010408167981 */ /* 0x000f68000c1e1100 */
[----:B------:R-:W5:Y:S04]  /*03a0*/  LDG.E R25, desc[UR4][R6.64+0x18] ;  /* 0x0000180406197981 */ /* 0x000f68000c1e1900 */
[----:B------:R-:W5:Y:S04]  /*03b0*/  LDG.E.U8 R26, desc[UR4][R2.64+0x1] ;  /* 0x00000104021a7981 */ /* 0x000f68000c1e1100 */
[----:B------:R-:W5:Y:S04]  /*03c0*/  LDG.E R27, desc[UR4][R6.64+0x1c] ;  /* 0x00001c04061b7981 */ /* 0x000f68000c1e1900 */
[----:B------:R-:W5:Y:S04]  /*03d0*/  LDG.E.U8 R24, desc[UR4][R10.64+0x1] ;  /* 0x000001040a187981 */ /* 0x000f68000c1e1100 */
[----:B------:R-:W5:Y:S01]  /*03e0*/  LDG.E R29, desc[UR4][R6.64+0x20] ;  /* 0x00002004061d7981 */ /* 0x000f62000c1e1900 */
[----:B0-----:R-:W-:-:S04]  /*03f0*/  IADD3 R4, P0, PT, R4, UR8, RZ ;  /* 0x0000000804047c10 */ /* 0x001fc8000ff1e0ff */
[----:B------:R-:W-:Y:S01]  /*0400*/  IADD3.X R5, PT, PT, R5, UR9, RZ, P0, !PT ;  /* 0x0000000905057c10 */ /* 0x000fe200087fe4ff */
[----:B--2---:R-:W-:-:S04]  /*0410*/  IMAD R0, R0, R15, RZ ;  /* 0x0000000f00007224 */ /* 0x004fc800078e02ff */
[----:B---3--:R-:W-:-:S04]  /*0420*/  IMAD R0, R12, R17, R0 ;  /* 0x000000110c007224 */ /* 0x008fc800078e0200 */
[----:B----4-:R-:W-:-:S04]  /*0430*/  IMAD R0, R14, R21, R0 ;  /* 0x000000150e007224 */ /* 0x010fc800078e0200 */
[----:B-----5:R-:W-:-:S04]  /*0440*/  IMAD R0, R16, R19, R0 ;  /* 0x0000001310007224 */ /* 0x020fc800078e0200 */
[----:B------:R-:W-:-:S04]  /*0450*/  IMAD R0, R20, R23, R0 ;  /* 0x0000001714007224 */ /* 0x000fc800078e0200 */
[----:B------:R-:W-:-:S04]  /*0460*/  IMAD R0, R13, R18, R0 ;  /* 0x000000120d007224 */ /* 0x000fc800078e0200 */
[----:B------:R-:W-:-:S04]  /*0470*/  IMAD R0, R22, R25, R0 ;  /* 0x0000001916007224 */ /* 0x000fc800078e0200 */
[----:B------:R-:W-:-:S04]  /*0480*/  IMAD R0, R26, R27, R0 ;  /* 0x0000001b1a007224 */ /* 0x000fc800078e0200 */
[----:B------:R-:W-:-:S05]  /*0490*/  IMAD R0, R24, R29, R0 ;  /* 0x0000001d18007224 */ /* 0x000fca00078e0200 */
[----:B------:R-:W-:-:S05]  /*04a0*/  VIMNMX.RELU R3, PT, PT, R0, 0xff, PT ;  /* 0x000000ff00037848 */ /* 0x000fca0003fe1100 */
[----:B------:R-:W-:Y:S01]  /*04b0*/  STG.E.U8 desc[UR4][R4.64], R3 ;  /* 0x0000000304007986 */ /* 0x000fe2000c101104 */
[----:B------:R-:W-:Y:S05]  /*04c0*/  EXIT ;  /* 0x000000000000794d */ /* 0x000fea0003800000 */
.L_x_0:
[----:B------:R-:W-:-:S00]  /*04d0*/  BRA `(.L_x_0) ;  /* 0xfffffffc00fc7947 */ /* 0x000fc0000383ffff */
[----:B------:R-:W-:-:S00]  /*04e0*/  NOP ;  /* 0x0000000000007918 */ /* 0x000fc00000000000 */
        /* <DEDUP_REMOVED lines=9> */
.L_x_1:


//--------------------- .nv.shared.reserved.0     --------------------------
	.section	.nv.shared.reserved.0,"aw",@nobits
	.weak		__nv_reservedSMEM_offset_0_alias
	.size		__nv_reservedSMEM_offset_0_alias, 0, 64
	.other		__nv_reservedSMEM_offset_0_alias,@"STO_CUDA_RESERVED_SHARED STV_DEFAULT"
__nv_reservedSMEM_offset_0_alias:
	.zero		0
	.zero		64


//--------------------- .nv.constant0._Z13gpuLineDetectiiiPiPhS0_ --------------------------
	.section	.nv.constant0._Z13gpuLineDetectiiiPiPhS0_,"a",@progbits
	.sectionflags	@""
	.align	4
.nv.constant0._Z13gpuLineDetectiiiPiPhS0_:
	.zero		936


//--------------------- SYMBOLS --------------------------

	.type		.nv.reservedSmem.offset0,@object
	.size		.nv.reservedSmem.offset0,0x4
